//
// Generated by NVIDIA NVVM Compiler
//
// Compiler Build ID: CL-36424714
// Cuda compilation tools, release 13.0, V13.0.88
// Based on NVVM 20.0.0
//

.version 9.0
.target sm_100
.address_size 64

	// .globl	_Z20matrixMultiplyKernelPKdS0_Pdjj

.visible .entry _Z20matrixMultiplyKernelPKdS0_Pdjj(
	.param .u64 .ptr .align 1 _Z20matrixMultiplyKernelPKdS0_Pdjj_param_0,
	.param .u64 .ptr .align 1 _Z20matrixMultiplyKernelPKdS0_Pdjj_param_1,
	.param .u64 .ptr .align 1 _Z20matrixMultiplyKernelPKdS0_Pdjj_param_2,
	.param .u32 _Z20matrixMultiplyKernelPKdS0_Pdjj_param_3,
	.param .u32 _Z20matrixMultiplyKernelPKdS0_Pdjj_param_4
)
{
	.reg .pred 	%p<10>;
	.reg .b32 	%r<91>;
	.reg .b64 	%rd<70>;
	.reg .b64 	%fd<68>;

	ld.param.u64 	%rd4, [_Z20matrixMultiplyKernelPKdS0_Pdjj_param_0];
	ld.param.u64 	%rd5, [_Z20matrixMultiplyKernelPKdS0_Pdjj_param_1];
	ld.param.u32 	%r44, [_Z20matrixMultiplyKernelPKdS0_Pdjj_param_3];
	ld.param.u32 	%r45, [_Z20matrixMultiplyKernelPKdS0_Pdjj_param_4];
	cvta.to.global.u64 	%rd1, %rd5;
	cvta.to.global.u64 	%rd2, %rd4;
	mov.u32 	%r46, %ntid.y;
	mov.u32 	%r47, %ctaid.y;
	mov.u32 	%r48, %tid.y;
	mad.lo.s32 	%r1, %r46, %r47, %r48;
	mul.lo.s32 	%r2, %r44, %r1;
	mov.u32 	%r49, %ntid.x;
	mov.u32 	%r50, %ctaid.x;
	mul.lo.s32 	%r3, %r49, %r50;
	mov.u32 	%r4, %tid.x;
	add.s32 	%r5, %r3, %r4;
	setp.eq.s32 	%p1, %r44, 0;
	mov.f64 	%fd67, 0d0000000000000000;
	@%p1 bra 	$L__BB0_12;
	and.b32  	%r6, %r44, 7;
	setp.lt.u32 	%p2, %r44, 8;
	mov.f64 	%fd67, 0d0000000000000000;
	mov.b32 	%r89, 0;
	@%p2 bra 	$L__BB0_4;
	and.b32  	%r89, %r44, -8;
	neg.s32 	%r87, %r89;
	add.s32 	%r52, %r4, %r45;
	add.s32 	%r86, %r52, %r3;
	shl.b32 	%r10, %r45, 3;
	shl.b32 	%r53, %r45, 1;
	add.s32 	%r85, %r5, %r53;
	mad.lo.s32 	%r84, %r45, 3, %r5;
	shl.b32 	%r54, %r45, 2;
	add.s32 	%r83, %r5, %r54;
	mad.lo.s32 	%r82, %r45, 5, %r5;
	mad.lo.s32 	%r81, %r45, 6, %r5;
	mad.lo.s32 	%r80, %r45, 7, %r5;
	add.s32 	%r78, %r2, 3;
	mov.f64 	%fd67, 0d0000000000000000;
	mov.u32 	%r79, %r5;
$L__BB0_3:
	.pragma "nounroll";
	add.s32 	%r55, %r78, -3;
	mul.wide.u32 	%rd6, %r55, 8;
	add.s64 	%rd7, %rd2, %rd6;
	ld.global.f64 	%fd17, [%rd7];
	mul.wide.u32 	%rd8, %r79, 8;
	add.s64 	%rd9, %rd1, %rd8;
	ld.global.f64 	%fd18, [%rd9];
	fma.rn.f64 	%fd19, %fd17, %fd18, %fd67;
	add.s32 	%r56, %r78, -2;
	mul.wide.u32 	%rd10, %r56, 8;
	add.s64 	%rd11, %rd2, %rd10;
	ld.global.f64 	%fd20, [%rd11];
	mul.wide.u32 	%rd12, %r86, 8;
	add.s64 	%rd13, %rd1, %rd12;
	ld.global.f64 	%fd21, [%rd13];
	fma.rn.f64 	%fd22, %fd20, %fd21, %fd19;
	add.s32 	%r57, %r78, -1;
	mul.wide.u32 	%rd14, %r57, 8;
	add.s64 	%rd15, %rd2, %rd14;
	ld.global.f64 	%fd23, [%rd15];
	mul.wide.u32 	%rd16, %r85, 8;
	add.s64 	%rd17, %rd1, %rd16;
	ld.global.f64 	%fd24, [%rd17];
	fma.rn.f64 	%fd25, %fd23, %fd24, %fd22;
	add.s32 	%r58, %r78, 4;
	mul.wide.u32 	%rd18, %r78, 8;
	add.s64 	%rd19, %rd2, %rd18;
	ld.global.f64 	%fd26, [%rd19];
	mul.wide.u32 	%rd20, %r84, 8;
	add.s64 	%rd21, %rd1, %rd20;
	ld.global.f64 	%fd27, [%rd21];
	fma.rn.f64 	%fd28, %fd26, %fd27, %fd25;
	add.s32 	%r59, %r78, 1;
	mul.wide.u32 	%rd22, %r59, 8;
	add.s64 	%rd23, %rd2, %rd22;
	ld.global.f64 	%fd29, [%rd23];
	mul.wide.u32 	%rd24, %r83, 8;
	add.s64 	%rd25, %rd1, %rd24;
	ld.global.f64 	%fd30, [%rd25];
	fma.rn.f64 	%fd31, %fd29, %fd30, %fd28;
	add.s32 	%r60, %r78, 2;
	mul.wide.u32 	%rd26, %r60, 8;
	add.s64 	%rd27, %rd2, %rd26;
	ld.global.f64 	%fd32, [%rd27];
	mul.wide.u32 	%rd28, %r82, 8;
	add.s64 	%rd29, %rd1, %rd28;
	ld.global.f64 	%fd33, [%rd29];
	fma.rn.f64 	%fd34, %fd32, %fd33, %fd31;
	add.s32 	%r61, %r78, 3;
	mul.wide.u32 	%rd30, %r61, 8;
	add.s64 	%rd31, %rd2, %rd30;
	ld.global.f64 	%fd35, [%rd31];
	mul.wide.u32 	%rd32, %r81, 8;
	add.s64 	%rd33, %rd1, %rd32;
	ld.global.f64 	%fd36, [%rd33];
	fma.rn.f64 	%fd37, %fd35, %fd36, %fd34;
	mul.wide.u32 	%rd34, %r58, 8;
	add.s64 	%rd35, %rd2, %rd34;
	ld.global.f64 	%fd38, [%rd35];
	mul.wide.u32 	%rd36, %r80, 8;
	add.s64 	%rd37, %rd1, %rd36;
	ld.global.f64 	%fd39, [%rd37];
	fma.rn.f64 	%fd67, %fd38, %fd39, %fd37;
	add.s32 	%r87, %r87, 8;
	add.s32 	%r86, %r86, %r10;
	add.s32 	%r85, %r85, %r10;
	add.s32 	%r84, %r84, %r10;
	add.s32 	%r83, %r83, %r10;
	add.s32 	%r82, %r82, %r10;
	add.s32 	%r81, %r81, %r10;
	add.s32 	%r80, %r80, %r10;
	add.s32 	%r79, %r79, %r10;
	add.s32 	%r78, %r78, 8;
	setp.ne.s32 	%p3, %r87, 0;
	@%p3 bra 	$L__BB0_3;
$L__BB0_4:
	setp.eq.s32 	%p4, %r6, 0;
	@%p4 bra 	$L__BB0_12;
	and.b32  	%r39, %r44, 3;
	setp.lt.u32 	%p5, %r6, 4;
	@%p5 bra 	$L__BB0_7;
	add.s32 	%r62, %r89, %r2;
	mul.wide.u32 	%rd38, %r62, 8;
	add.s64 	%rd39, %rd2, %rd38;
	ld.global.f64 	%fd41, [%rd39];
	mad.lo.s32 	%r63, %r89, %r45, %r5;
	mul.wide.u32 	%rd40, %r63, 8;
	add.s64 	%rd41, %rd1, %rd40;
	ld.global.f64 	%fd42, [%rd41];
	fma.rn.f64 	%fd43, %fd41, %fd42, %fd67;
	add.s32 	%r64, %r62, 1;
	mul.wide.u32 	%rd42, %r64, 8;
	add.s64 	%rd43, %rd2, %rd42;
	ld.global.f64 	%fd44, [%rd43];
	add.s32 	%r65, %r63, %r45;
	mul.wide.u32 	%rd44, %r65, 8;
	add.s64 	%rd45, %rd1, %rd44;
	ld.global.f64 	%fd45, [%rd45];
	fma.rn.f64 	%fd46, %fd44, %fd45, %fd43;
	add.s32 	%r66, %r62, 2;
	mul.wide.u32 	%rd46, %r66, 8;
	add.s64 	%rd47, %rd2, %rd46;
	ld.global.f64 	%fd47, [%rd47];
	add.s32 	%r67, %r65, %r45;
	mul.wide.u32 	%rd48, %r67, 8;
	add.s64 	%rd49, %rd1, %rd48;
	ld.global.f64 	%fd48, [%rd49];
	fma.rn.f64 	%fd49, %fd47, %fd48, %fd46;
	add.s32 	%r68, %r62, 3;
	mul.wide.u32 	%rd50, %r68, 8;
	add.s64 	%rd51, %rd2, %rd50;
	ld.global.f64 	%fd50, [%rd51];
	add.s32 	%r69, %r67, %r45;
	mul.wide.u32 	%rd52, %r69, 8;
	add.s64 	%rd53, %rd1, %rd52;
	ld.global.f64 	%fd51, [%rd53];
	fma.rn.f64 	%fd67, %fd50, %fd51, %fd49;
	add.s32 	%r89, %r89, 4;
$L__BB0_7:
	setp.eq.s32 	%p6, %r39, 0;
	@%p6 bra 	$L__BB0_12;
	setp.eq.s32 	%p7, %r39, 1;
	@%p7 bra 	$L__BB0_10;
	add.s32 	%r70, %r89, %r2;
	mul.wide.u32 	%rd54, %r70, 8;
	add.s64 	%rd55, %rd2, %rd54;
	ld.global.f64 	%fd53, [%rd55];
	mad.lo.s32 	%r71, %r89, %r45, %r5;
	mul.wide.u32 	%rd56, %r71, 8;
	add.s64 	%rd57, %rd1, %rd56;
	ld.global.f64 	%fd54, [%rd57];
	fma.rn.f64 	%fd55, %fd53, %fd54, %fd67;
	add.s32 	%r72, %r70, 1;
	mul.wide.u32 	%rd58, %r72, 8;
	add.s64 	%rd59, %rd2, %rd58;
	ld.global.f64 	%fd56, [%rd59];
	add.s32 	%r73, %r71, %r45;
	mul.wide.u32 	%rd60, %r73, 8;
	add.s64 	%rd61, %rd1, %rd60;
	ld.global.f64 	%fd57, [%rd61];
	fma.rn.f64 	%fd67, %fd56, %fd57, %fd55;
	add.s32 	%r89, %r89, 2;
$L__BB0_10:
	and.b32  	%r74, %r44, 1;
	setp.eq.b32 	%p8, %r74, 1;
	not.pred 	%p9, %p8;
	@%p9 bra 	$L__BB0_12;
	add.s32 	%r75, %r89, %r2;
	mul.wide.u32 	%rd62, %r75, 8;
	add.s64 	%rd63, %rd2, %rd62;
	ld.global.f64 	%fd58, [%rd63];
	mad.lo.s32 	%r76, %r89, %r45, %r5;
	mul.wide.u32 	%rd64, %r76, 8;
	add.s64 	%rd65, %rd1, %rd64;
	ld.global.f64 	%fd59, [%rd65];
	fma.rn.f64 	%fd67, %fd58, %fd59, %fd67;
$L__BB0_12:
	ld.param.u64 	%rd69, [_Z20matrixMultiplyKernelPKdS0_Pdjj_param_2];
	cvta.to.global.u64 	%rd66, %rd69;
	mad.lo.s32 	%r77, %r45, %r1, %r5;
	mul.wide.u32 	%rd67, %r77, 8;
	add.s64 	%rd68, %rd66, %rd67;
	st.global.f64 	[%rd68], %fd67;
	ret;

}


// ===== COMPILED SASS (sm_100) =====

	.target	sm_100

	.elftype	@"ET_EXEC"


//--------------------- .note.nv.tkinfo           --------------------------
	.section	.note.nv.tkinfo,"",@"SHT_NOTE"
	.sectionflags	@"SHF_NOTE_NV_TKINFO"
	.tkinfo
        /*0018*/ 	.word	0x00000002
        /*0030*/ 	.string	""
        /*0030*/ 	.string	"ptxas"
        /*0030*/ 	.string	"Cuda compilation tools, release 13.0, V13.0.88"
        /*0030*/ 	.string	"Build cuda_13.0.r13.0/compiler.36424714_0"
        /*0030*/ 	.string	"-arch sm_100 -m 64 "



//--------------------- .note.nv.cuinfo           --------------------------
	.section	.note.nv.cuinfo,"",@"SHT_NOTE"
	.sectionflags	@"SHF_NOTE_NV_CUINFO"
        /*0018*/ 	.short	0x0002
        /*001a*/ 	.short	0x0064
        /*001c*/ 	.short	0x0082
	.zero		2


//--------------------- .nv.info                  --------------------------
	.section	.nv.info,"",@"SHT_CUDA_INFO"
	.align	4


	//----- nvinfo : EIATTR_REGCOUNT
	.align		4
        /*0000*/ 	.byte	0x04, 0x2f
        /*0002*/ 	.short	(.L_1 - .L_0)
	.align		4
.L_0:
        /*0004*/ 	.word	index@(_Z20matrixMultiplyKernelPKdS0_Pdjj)
        /*0008*/ 	.word	0x00000020


	//----- nvinfo : EIATTR_FRAME_SIZE
	.align		4
.L_1:
        /*000c*/ 	.byte	0x04, 0x11
        /*000e*/ 	.short	(.L_3 - .L_2)
	.align		4
.L_2:
        /*0010*/ 	.word	index@(_Z20matrixMultiplyKernelPKdS0_Pdjj)
        /*0014*/ 	.word	0x00000000


	//----- nvinfo : EIATTR_MIN_STACK_SIZE
	.align		4
.L_3:
        /*0018*/ 	.byte	0x04, 0x12
        /*001a*/ 	.short	(.L_5 - .L_4)
	.align		4
.L_4:
        /*001c*/ 	.word	index@(_Z20matrixMultiplyKernelPKdS0_Pdjj)
        /*0020*/ 	.word	0x00000000
.L_5:


//--------------------- .nv.compat                --------------------------
	.section	.nv.compat,"",@"SHT_CUDA_COMPAT_INFO"
	.align	4
        /*0000*/ 	.byte	0x02, 0x09, 0x00, 0x00, 0x02, 0x02, 0x01, 0x00, 0x02, 0x05, 0x05, 0x00, 0x03, 0x07, 0x01, 0x01
        /*0010*/ 	.byte	0x02, 0x03, 0x00, 0x00, 0x02, 0x06, 0x01, 0x00, 0x04, 0x0b, 0x08, 0x00, 0x01, 0x00, 0x00, 0x00
        /*0020*/ 	.byte	0x00, 0x00, 0x00, 0x00


//--------------------- .nv.info._Z20matrixMultiplyKernelPKdS0_Pdjj --------------------------
	.section	.nv.info._Z20matrixMultiplyKernelPKdS0_Pdjj,"",@"SHT_CUDA_INFO"
	.sectionflags	@""
	.align	4


	//----- nvinfo : EIATTR_CUDA_API_VERSION
	.align		4
        /*0000*/ 	.byte	0x04, 0x37
        /*0002*/ 	.short	(.L_7 - .L_6)
.L_6:
        /*0004*/ 	.word	0x00000082


	//----- nvinfo : EIATTR_KPARAM_INFO
	.align		4
.L_7:
        /*0008*/ 	.byte	0x04, 0x17
        /*000a*/ 	.short	(.L_9 - .L_8)
.L_8:
        /*000c*/ 	.word	0x00000000
        /*0010*/ 	.short	0x0004
        /*0012*/ 	.short	0x001c
        /*0014*/ 	.byte	0x00, 0xf0, 0x11, 0x00


	//----- nvinfo : EIATTR_KPARAM_INFO
	.align		4
.L_9:
        /*0018*/ 	.byte	0x04, 0x17
        /*001a*/ 	.short	(.L_11 - .L_10)
.L_10:
        /*001c*/ 	.word	0x00000000
        /*0020*/ 	.short	0x0003
        /*0022*/ 	.short	0x0018
        /*0024*/ 	.byte	0x00, 0xf0, 0x11, 0x00


	//----- nvinfo : EIATTR_KPARAM_INFO
	.align		4
.L_11:
        /*0028*/ 	.byte	0x04, 0x17
        /*002a*/ 	.short	(.L_13 - .L_12)
.L_12:
        /*002c*/ 	.word	0x00000000
        /*0030*/ 	.short	0x0002
        /*0032*/ 	.short	0x0010
        /*0034*/ 	.byte	0x00, 0xf5, 0x21, 0x00


	//----- nvinfo : EIATTR_KPARAM_INFO
	.align		4
.L_13:
        /*0038*/ 	.byte	0x04, 0x17
        /*003a*/ 	.short	(.L_15 - .L_14)
.L_14:
        /*003c*/ 	.word	0x00000000
        /*0040*/ 	.short	0x0001
        /*0042*/ 	.short	0x0008
        /*0044*/ 	.byte	0x00, 0xf5, 0x21, 0x00


	//----- nvinfo : EIATTR_KPARAM_INFO
	.align		4
.L_15:
        /*0048*/ 	.byte	0x04, 0x17
        /*004a*/ 	.short	(.L_17 - .L_16)
.L_16:
        /*004c*/ 	.word	0x00000000
        /*0050*/ 	.short	0x0000
        /*0052*/ 	.short	0x0000
        /*0054*/ 	.byte	0x00, 0xf5, 0x21, 0x00


	//----- nvinfo : EIATTR_SPARSE_MMA_MASK
	.align		4
.L_17:
        /*0058*/ 	.byte	0x03, 0x50
        /*005a*/ 	.short	0x0000


	//----- nvinfo : EIATTR_MAXREG_COUNT
	.align		4
        /*005c*/ 	.byte	0x03, 0x1b
        /*005e*/ 	.short	0x00ff


	//----- nvinfo : EIATTR_MERCURY_ISA_VERSION
	.align		4
        /*0060*/ 	.byte	0x03, 0x5f
        /*0062*/ 	.short	0x0101


	//----- nvinfo : EIATTR_VRC_CTA_INIT_COUNT
	.align		4
        /*0064*/ 	.byte	0x02, 0x4a
	.zero		1
	.zero		1


	//----- nvinfo : EIATTR_EXIT_INSTR_OFFSETS
	.align		4
        /*0068*/ 	.byte	0x04, 0x1c
        /*006a*/ 	.short	(.L_19 - .L_18)


	//   ....[0]....
.L_18:
        /*006c*/ 	.word	0x00000a90


	//----- nvinfo : EIATTR_CBANK_PARAM_SIZE
	.align		4
.L_19:
        /*0070*/ 	.byte	0x03, 0x19
        /*0072*/ 	.short	0x0020


	//----- nvinfo : EIATTR_PARAM_CBANK
	.align		4
        /*0074*/ 	.byte	0x04, 0x0a
        /*0076*/ 	.short	(.L_21 - .L_20)
	.align		4
.L_20:
        /*0078*/ 	.word	index@(.nv.constant0._Z20matrixMultiplyKernelPKdS0_Pdjj)
        /*007c*/ 	.short	0x0380
        /*007e*/ 	.short	0x0020


	//----- nvinfo : EIATTR_SW_WAR
	.align		4
.L_21:
        /*0080*/ 	.byte	0x04, 0x36
        /*0082*/ 	.short	(.L_23 - .L_22)
.L_22:
        /*0084*/ 	.word	0x00000008
.L_23:


//--------------------- .nv.callgraph             --------------------------
	.section	.nv.callgraph,"",@"SHT_CUDA_CALLGRAPH"
	.align	4
	.sectionentsize	8
	.align		4
        /*0000*/ 	.word	0x00000000
	.align		4
        /*0004*/ 	.word	0xffffffff
	.align		4
        /*0008*/ 	.word	0x00000000
	.align		4
        /*000c*/ 	.word	0xfffffffe
	.align		4
        /*0010*/ 	.word	0x00000000
	.align		4
        /*0014*/ 	.word	0xfffffffd
	.align		4
        /*0018*/ 	.word	0x00000000
	.align		4
        /*001c*/ 	.word	0xfffffffc


//--------------------- .text._Z20matrixMultiplyKernelPKdS0_Pdjj --------------------------
	.section	.text._Z20matrixMultiplyKernelPKdS0_Pdjj,"ax",@progbits
	.align	128
        .global         _Z20matrixMultiplyKernelPKdS0_Pdjj
        .type           _Z20matrixMultiplyKernelPKdS0_Pdjj,@function
        .size           _Z20matrixMultiplyKernelPKdS0_Pdjj,(.L_x_5 - _Z20matrixMultiplyKernelPKdS0_Pdjj)
        .other          _Z20matrixMultiplyKernelPKdS0_Pdjj,@"STO_CUDA_ENTRY STV_DEFAULT"
_Z20matrixMultiplyKernelPKdS0_Pdjj:
.text._Z20matrixMultiplyKernelPKdS0_Pdjj:
[----:B------:R-:W-:Y:S08]  /*0000*/  LDC R1, c[0x0][0x37c] ;  /* 0x0000df00ff017b82 */ /* 0x000ff00000000800 */
[----:B------:R-:W0:Y:S01]  /*0010*/  LDC R0, c[0x0][0x398] ;  /* 0x0000e600ff007b82 */ /* 0x000e220000000800 */
[----:B------:R-:W1:Y:S01]  /*0020*/  S2R R3, SR_CTAID.Y ;  /* 0x0000000000037919 */ /* 0x000e620000002600 */
[----:B------:R-:W1:Y:S01]  /*0030*/  LDCU UR8, c[0x0][0x364] ;  /* 0x00006c80ff0877ac */ /* 0x000e620008000800 */
[----:B------:R-:W-:Y:S01]  /*0040*/  CS2R R16, SRZ ;  /* 0x0000000000107805 */ /* 0x000fe2000001ff00 */
[----:B------:R-:W1:Y:S01]  /*0050*/  S2R R2, SR_TID.Y ;  /* 0x0000000000027919 */ /* 0x000e620000002200 */
[----:B------:R-:W2:Y:S03]  /*0060*/  LDCU UR4, c[0x0][0x360] ;  /* 0x00006c00ff0477ac */ /* 0x000ea60008000800 */
[----:B------:R-:W2:Y:S01]  /*0070*/  S2UR UR5, SR_CTAID.X ;  /* 0x00000000000579c3 */ /* 0x000ea20000002500 */
[----:B------:R-:W3:Y:S01]  /*0080*/  S2R R10, SR_TID.X ;  /* 0x00000000000a7919 */ /* 0x000ee20000002100 */
[----:B------:R-:W4:Y:S01]  /*0090*/  LDCU.64 UR6, c[0x0][0x358] ;  /* 0x00006b00ff0677ac */ /* 0x000f220008000a00 */
[----:B0-----:R-:W-:Y:S01]  /*00a0*/  ISETP.NE.AND P0, PT, R0, RZ, PT ;  /* 0x000000ff0000720c */ /* 0x001fe20003f05270 */
[----:B--2---:R-:W-:Y:S01]  /*00b0*/  UIMAD UR4, UR4, UR5, URZ ;  /* 0x00000005040472a4 */ /* 0x004fe2000f8e02ff */
[----:B-1----:R-:W-:-:S05]  /*00c0*/  IMAD R3, R3, UR8, R2 ;  /* 0x0000000803037c24 */ /* 0x002fca000f8e0202 */
[----:B---3--:R-:W-:-:S06]  /*00d0*/  IADD3 R4, PT, PT, R10, UR4, RZ ;  /* 0x000000040a047c10 */ /* 0x008fcc000fffe0ff */
[----:B----4-:R-:W-:Y:S05]  /*00e0*/  @!P0 BRA `(.L_x_0) ;  /* 0x0000000800548947 */ /* 0x010fea0003800000 */
[C---:B------:R-:W-:Y:S01]  /*00f0*/  ISETP.GE.U32.AND P1, PT, R0.reuse, 0x8, PT ;  /* 0x000000080000780c */ /* 0x040fe20003f26070 */
[----:B------:R-:W-:Y:S01]  /*0100*/  HFMA2 R7, -RZ, RZ, 0, 0 ;  /* 0x00000000ff077431 */ /* 0x000fe200000001ff */
[----:B------:R-:W-:Y:S02]  /*0110*/  LOP3.LUT R5, R0, 0x7, RZ, 0xc0, !PT ;  /* 0x0000000700057812 */ /* 0x000fe400078ec0ff */
[----:B------:R-:W-:Y:S02]  /*0120*/  CS2R R16, SRZ ;  /* 0x0000000000107805 */ /* 0x000fe4000001ff00 */
[----:B------:R-:W-:-:S07]  /*0130*/  ISETP.NE.AND P0, PT, R5, RZ, PT ;  /* 0x000000ff0500720c */ /* 0x000fce0003f05270 */
[----:B------:R-:W-:Y:S06]  /*0140*/  @!P1 BRA `(.L_x_1) ;  /* 0x0000000400289947 */ /* 0x000fec0003800000 */
[----:B------:R-:W0:Y:S01]  /*0150*/  LDC R9, c[0x0][0x39c] ;  /* 0x0000e700ff097b82 */ /* 0x000e220000000800 */
[----:B------:R-:W-:Y:S01]  /*0160*/  LOP3.LUT R7, R0, 0xfffffff8, RZ, 0xc0, !PT ;  /* 0xfffffff800077812 */ /* 0x000fe200078ec0ff */
[----:B------:R-:W-:Y:S01]  /*0170*/  IMAD R8, R3, R0, 0x3 ;  /* 0x0000000303087424 */ /* 0x000fe200078e0200 */
[-C--:B------:R-:W-:Y:S02]  /*0180*/  MOV R6, R4.reuse ;  /* 0x0000000400067202 */ /* 0x080fe40000000f00 */
[----:B------:R-:W-:Y:S02]  /*0190*/  CS2R R16, SRZ ;  /* 0x0000000000107805 */ /* 0x000fe4000001ff00 */
[----:B------:R-:W-:Y:S02]  /*01a0*/  IADD3 R26, PT, PT, -R7, RZ, RZ ;  /* 0x000000ff071a7210 */ /* 0x000fe40007ffe1ff */
[C---:B0-----:R-:W-:Y:S01]  /*01b0*/  IADD3 R2, PT, PT, R9.reuse, UR4, R10 ;  /* 0x0000000409027c10 */ /* 0x041fe2000fffe00a */
[C-C-:B------:R-:W-:Y:S01]  /*01c0*/  IMAD R21, R9.reuse, 0x3, R4.reuse ;  /* 0x0000000309157824 */ /* 0x140fe200078e0204 */
[CC--:B------:R-:W-:Y:S01]  /*01d0*/  LEA R20, R9.reuse, R4.reuse, 0x1 ;  /* 0x0000000409147211 */ /* 0x0c0fe200078e08ff */
[C-C-:B------:R-:W-:Y:S01]  /*01e0*/  IMAD R23, R9.reuse, 0x5, R4.reuse ;  /* 0x0000000509177824 */ /* 0x140fe200078e0204 */
[C---:B------:R-:W-:Y:S01]  /*01f0*/  LEA R22, R9.reuse, R4, 0x2 ;  /* 0x0000000409167211 */ /* 0x040fe200078e10ff */
[----:B------:R-:W-:-:S02]  /*0200*/  IMAD R24, R9, 0x6, R4 ;  /* 0x0000000609187824 */ /* 0x000fc400078e0204 */
[----:B------:R-:W-:-:S07]  /*0210*/  IMAD R25, R9, 0x7, R4 ;  /* 0x0000000709197824 */ /* 0x000fce00078e0204 */
.L_x_2:
[----:B------:R-:W0:Y:S01]  /*0220*/  LDC.64 R10, c[0x0][0x380] ;  /* 0x0000e000ff0a7b82 */ /* 0x000e220000000a00 */
[----:B------:R-:W-:-:S07]  /*0230*/  IADD3 R19, PT, PT, R8, -0x3, RZ ;  /* 0xfffffffd08137810 */ /* 0x000fce0007ffe0ff */
[----:B------:R-:W1:Y:S01]  /*0240*/  LDC.64 R12, c[0x0][0x388] ;  /* 0x0000e200ff0c7b82 */ /* 0x000e620000000a00 */
[----:B0-----:R-:W-:-:S05]  /*0250*/  IMAD.WIDE.U32 R18, R19, 0x8, R10 ;  /* 0x0000000813127825 */ /* 0x001fca00078e000a */
[----:B------:R-:W2:Y:S01]  /*0260*/  LDG.E.64 R14, desc[UR6][R18.64] ;  /* 0x00000006120e7981 */ /* 0x000ea2000c1e1b00 */
[----:B-1----:R-:W-:-:S05]  /*0270*/  IMAD.WIDE.U32 R28, R6, 0x8, R12 ;  /* 0x00000008061c7825 */ /* 0x002fca00078e000c */
[----:B------:R0:W2:Y:S02]  /*0280*/  LDG.E.64 R18, desc[UR6][R28.64] ;  /* 0x000000061c127981 */ /* 0x0000a4000c1e1b00 */
[----:B0-----:R-:W-:Y:S01]  /*0290*/  IMAD.WIDE.U32 R28, R2, 0x8, R12 ;  /* 0x00000008021c7825 */ /* 0x001fe200078e000c */
[----:B--2---:R-:W-:Y:S01]  /*02a0*/  DFMA R18, R14, R18, R16 ;  /* 0x000000120e12722b */ /* 0x004fe20000000010 */
[----:B------:R-:W-:-:S03]  /*02b0*/  IADD3 R15, PT, PT, R8, -0x2, RZ ;  /* 0xfffffffe080f7810 */ /* 0x000fc60007ffe0ff */
[----:B------:R-:W2:Y:S02]  /*02c0*/  LDG.E.64 R16, desc[UR6][R28.64] ;  /* 0x000000061c107981 */ /* 0x000ea4000c1e1b00 */
[----:B------:R-:W-:-:S06]  /*02d0*/  IMAD.WIDE.U32 R14, R15, 0x8, R10 ;  /* 0x000000080f0e7825 */ /* 0x000fcc00078e000a */
[----:B------:R-:W2:Y:S01]  /*02e0*/  LDG.E.64 R14, desc[UR6][R14.64] ;  /* 0x000000060e0e7981 */ /* 0x000ea2000c1e1b00 */
[----:B------:R-:W-:Y:S01]  /*02f0*/  IADD3 R27, PT, PT, R8, -0x1, RZ ;  /* 0xffffffff081b7810 */ /* 0x000fe20007ffe0ff */
[----:B--2---:R-:W-:-:S04]  /*0300*/  DFMA R16, R14, R16, R18 ;  /* 0x000000100e10722b */ /* 0x004fc80000000012 */
[----:B------:R-:W-:-:S04]  /*0310*/  IMAD.WIDE.U32 R14, R27, 0x8, R10 ;  /* 0x000000081b0e7825 */ /* 0x000fc800078e000a */
[----:B------:R-:W-:Y:S02]  /*0320*/  IMAD.WIDE.U32 R18, R20, 0x8, R12 ;  /* 0x0000000814127825 */ /* 0x000fe400078e000c */
[----:B------:R-:W2:Y:S04]  /*0330*/  LDG.E.64 R14, desc[UR6][R14.64] ;  /* 0x000000060e0e7981 */ /* 0x000ea8000c1e1b00 */
[----:B------:R-:W2:Y:S01]  /*0340*/  LDG.E.64 R18, desc[UR6][R18.64] ;  /* 0x0000000612127981 */ /* 0x000ea2000c1e1b00 */
[----:B------:R-:W-:Y:S01]  /*0350*/  IMAD.WIDE.U32 R28, R8, 0x8, R10 ;  /* 0x00000008081c7825 */ /* 0x000fe200078e000a */
[----:B--2---:R-:W-:-:S03]  /*0360*/  DFMA R18, R14, R18, R16 ;  /* 0x000000120e12722b */ /* 0x004fc60000000010 */
[--C-:B------:R-:W-:Y:S01]  /*0370*/  IMAD.WIDE.U32 R16, R21, 0x8, R12.reuse ;  /* 0x0000000815107825 */ /* 0x100fe200078e000c */
[----:B------:R0:W2:Y:S05]  /*0380*/  LDG.E.64 R14, desc[UR6][R28.64] ;  /* 0x000000061c0e7981 */ /* 0x0000aa000c1e1b00 */
[----:B------:R-:W2:Y:S01]  /*0390*/  LDG.E.64 R16, desc[UR6][R16.64] ;  /* 0x0000000610107981 */ /* 0x000ea2000c1e1b00 */
[----:B------:R-:W-:Y:S01]  /*03a0*/  IADD3 R27, PT, PT, R8, 0x1, RZ ;  /* 0x00000001081b7810 */ /* 0x000fe20007ffe0ff */
[----:B0-----:R-:W-:Y:S01]  /*03b0*/  IMAD.WIDE.U32 R28, R22, 0x8, R12 ;  /* 0x00000008161c7825 */ /* 0x001fe200078e000c */
[----:B--2---:R-:W-:-:S03]  /*03c0*/  DFMA R16, R14, R16, R18 ;  /* 0x000000100e10722b */ /* 0x004fc60000000012 */
[----:B------:R-:W-:-:S05]  /*03d0*/  IMAD.WIDE.U32 R18, R27, 0x8, R10 ;  /* 0x000000081b127825 */ /* 0x000fca00078e000a */
[----:B------:R-:W2:Y:S04]  /*03e0*/  LDG.E.64 R14, desc[UR6][R18.64] ;  /* 0x00000006120e7981 */ /* 0x000ea8000c1e1b00 */
[----:B------:R0:W2:Y:S02]  /*03f0*/  LDG.E.64 R18, desc[UR6][R28.64] ;  /* 0x000000061c127981 */ /* 0x0000a4000c1e1b00 */
[----:B0-----:R-:W-:Y:S01]  /*0400*/  IMAD.WIDE.U32 R28, R23, 0x8, R12 ;  /* 0x00000008171c7825 */ /* 0x001fe200078e000c */
[----:B--2---:R-:W-:Y:S01]  /*0410*/  DFMA R18, R14, R18, R16 ;  /* 0x000000120e12722b */ /* 0x004fe20000000010 */
[----:B------:R-:W-:-:S03]  /*0420*/  IADD3 R15, PT, PT, R8, 0x2, RZ ;  /* 0x00000002080f7810 */ /* 0x000fc60007ffe0ff */
[----:B------:R-:W2:Y:S02]  /*0430*/  LDG.E.64 R16, desc[UR6][R28.64] ;  /* 0x000000061c107981 */ /* 0x000ea4000c1e1b00 */
[----:B------:R-:W-:-:S06]  /*0440*/  IMAD.WIDE.U32 R14, R15, 0x8, R10 ;  /* 0x000000080f0e7825 */ /* 0x000fcc00078e000a */
[----:B------:R-:W2:Y:S01]  /*0450*/  LDG.E.64 R14, desc[UR6][R14.64] ;  /* 0x000000060e0e7981 */ /* 0x000ea2000c1e1b00 */
[----:B------:R-:W-:Y:S01]  /*0460*/  IADD3 R27, PT, PT, R8, 0x3, RZ ;  /* 0x00000003081b7810 */ /* 0x000fe20007ffe0ff */
[----:B--2---:R-:W-:-:S04]  /*0470*/  DFMA R16, R14, R16, R18 ;  /* 0x000000100e10722b */ /* 0x004fc80000000012 */
[----:B------:R-:W-:Y:S01]  /*0480*/  IMAD.WIDE.U32 R14, R27, 0x8, R10 ;  /* 0x000000081b0e7825 */ /* 0x000fe200078e000a */
[----:B------:R-:W-:-:S03]  /*0490*/  IADD3 R27, PT, PT, R8, 0x4, RZ ;  /* 0x00000004081b7810 */ /* 0x000fc60007ffe0ff */
[----:B------:R-:W-:Y:S02]  /*04a0*/  IMAD.WIDE.U32 R18, R24, 0x8, R12 ;  /* 0x0000000818127825 */ /* 0x000fe400078e000c */
[----:B------:R-:W2:Y:S02]  /*04b0*/  LDG.E.64 R14, desc[UR6][R14.64] ;  /* 0x000000060e0e7981 */ /* 0x000ea4000c1e1b00 */
[----:B------:R-:W-:Y:S02]  /*04c0*/  IMAD.WIDE.U32 R10, R27, 0x8, R10 ;  /* 0x000000081b0a7825 */ /* 0x000fe400078e000a */
[----:B------:R-:W2:Y:S02]  /*04d0*/  LDG.E.64 R18, desc[UR6][R18.64] ;  /* 0x0000000612127981 */ /* 0x000ea4000c1e1b00 */
[----:B------:R-:W-:Y:S02]  /*04e0*/  IMAD.WIDE.U32 R12, R25, 0x8, R12 ;  /* 0x00000008190c7825 */ /* 0x000fe400078e000c */
[----:B------:R-:W3:Y:S04]  /*04f0*/  LDG.E.64 R10, desc[UR6][R10.64] ;  /* 0x000000060a0a7981 */ /* 0x000ee8000c1e1b00 */
[----:B------:R-:W3:Y:S01]  /*0500*/  LDG.E.64 R12, desc[UR6][R12.64] ;  /* 0x000000060c0c7981 */ /* 0x000ee2000c1e1b00 */
[----:B------:R-:W-:-:S04]  /*0510*/  IADD3 R26, PT, PT, R26, 0x8, RZ ;  /* 0x000000081a1a7810 */ /* 0x000fc80007ffe0ff */
[----:B------:R-:W-:Y:S01]  /*0520*/  ISETP.NE.AND P1, PT, R26, RZ, PT ;  /* 0x000000ff1a00720c */ /* 0x000fe20003f25270 */
[C---:B------:R-:W-:Y:S01]  /*0530*/  IMAD R2, R9.reuse, 0x8, R2 ;  /* 0x0000000809027824 */ /* 0x040fe200078e0202 */
[----:B------:R-:W-:Y:S02]  /*0540*/  IADD3 R8, PT, PT, R8, 0x8, RZ ;  /* 0x0000000808087810 */ /* 0x000fe40007ffe0ff */
[C---:B------:R-:W-:Y:S02]  /*0550*/  LEA R20, R9.reuse, R20, 0x3 ;  /* 0x0000001409147211 */ /* 0x040fe400078e18ff */
[C---:B------:R-:W-:Y:S02]  /*0560*/  LEA R21, R9.reuse, R21, 0x3 ;  /* 0x0000001509157211 */ /* 0x040fe400078e18ff */
[C---:B------:R-:W-:Y:S02]  /*0570*/  LEA R22, R9.reuse, R22, 0x3 ;  /* 0x0000001609167211 */ /* 0x040fe400078e18ff */
[----:B------:R-:W-:-:S02]  /*0580*/  LEA R23, R9, R23, 0x3 ;  /* 0x0000001709177211 */ /* 0x000fc400078e18ff */
[C---:B------:R-:W-:Y:S02]  /*0590*/  LEA R24, R9.reuse, R24, 0x3 ;  /* 0x0000001809187211 */ /* 0x040fe400078e18ff */
[C---:B------:R-:W-:Y:S02]  /*05a0*/  LEA R25, R9.reuse, R25, 0x3 ;  /* 0x0000001909197211 */ /* 0x040fe400078e18ff */
[----:B------:R-:W-:Y:S01]  /*05b0*/  LEA R6, R9, R6, 0x3 ;  /* 0x0000000609067211 */ /* 0x000fe200078e18ff */
[----:B--2---:R-:W-:-:S08]  /*05c0*/  DFMA R16, R14, R18, R16 ;  /* 0x000000120e10722b */ /* 0x004fd00000000010 */
[----:B---3--:R-:W-:Y:S01]  /*05d0*/  DFMA R16, R10, R12, R16 ;  /* 0x0000000c0a10722b */ /* 0x008fe20000000010 */
[----:B------:R-:W-:Y:S10]  /*05e0*/  @P1 BRA `(.L_x_2) ;  /* 0xfffffffc000c1947 */ /* 0x000ff4000383ffff */
.L_x_1:
[----:B------:R-:W-:Y:S05]  /*05f0*/  @!P0 BRA `(.L_x_0) ;  /* 0x0000000400108947 */ /* 0x000fea0003800000 */
[----:B------:R-:W-:Y:S02]  /*0600*/  ISETP.GE.U32.AND P0, PT, R5, 0x4, PT ;  /* 0x000000040500780c */ /* 0x000fe40003f06070 */
[----:B------:R-:W-:-:S04]  /*0610*/  LOP3.LUT R6, R0, 0x3, RZ, 0xc0, !PT ;  /* 0x0000000300067812 */ /* 0x000fc800078ec0ff */
[----:B------:R-:W-:-:S07]  /*0620*/  ISETP.NE.AND P1, PT, R6, RZ, PT ;  /* 0x000000ff0600720c */ /* 0x000fce0003f25270 */
[----:B------:R-:W-:Y:S06]  /*0630*/  @!P0 BRA `(.L_x_3) ;  /* 0x0000000000808947 */ /* 0x000fec0003800000 */
[----:B------:R-:W0:Y:S01]  /*0640*/  LDC.64 R10, c[0x0][0x380] ;  /* 0x0000e000ff0a7b82 */ /* 0x000e220000000a00 */
[----:B------:R-:W1:Y:S01]  /*0650*/  LDCU UR4, c[0x0][0x39c] ;  /* 0x00007380ff0477ac */ /* 0x000e620008000800 */
[----:B------:R-:W-:-:S05]  /*0660*/  IMAD R5, R3, R0, R7 ;  /* 0x0000000003057224 */ /* 0x000fca00078e0207 */
[----:B------:R-:W-:Y:S01]  /*0670*/  IADD3 R15, PT, PT, R5, 0x1, RZ ;  /* 0x00000001050f7810 */ /* 0x000fe20007ffe0ff */
[----:B------:R-:W2:Y:S01]  /*0680*/  LDC.64 R8, c[0x0][0x388] ;  /* 0x0000e200ff087b82 */ /* 0x000ea20000000a00 */
[----:B-1----:R-:W-:-:S04]  /*0690*/  IMAD R13, R7, UR4, R4 ;  /* 0x00000004070d7c24 */ /* 0x002fc8000f8e0204 */
[----:B------:R-:W-:Y:S02]  /*06a0*/  VIADD R27, R13, UR4 ;  /* 0x000000040d1b7c36 */ /* 0x000fe40008000000 */
[C---:B0-----:R-:W-:Y:S01]  /*06b0*/  IMAD.WIDE.U32 R18, R5.reuse, 0x8, R10 ;  /* 0x0000000805127825 */ /* 0x041fe200078e000a */
[----:B------:R-:W-:-:S05]  /*06c0*/  IADD3 R23, PT, PT, R5, 0x2, RZ ;  /* 0x0000000205177810 */ /* 0x000fca0007ffe0ff */
[----:B------:R-:W3:Y:S01]  /*06d0*/  LDG.E.64 R18, desc[UR6][R18.64] ;  /* 0x0000000612127981 */ /* 0x000ee2000c1e1b00 */
[----:B--2---:R-:W-:-:S04]  /*06e0*/  IMAD.WIDE.U32 R20, R13, 0x8, R8 ;  /* 0x000000080d147825 */ /* 0x004fc800078e0008 */
[----:B------:R-:W-:Y:S02]  /*06f0*/  IMAD.WIDE.U32 R12, R15, 0x8, R10 ;  /* 0x000000080f0c7825 */ /* 0x000fe400078e000a */
[----:B------:R-:W3:Y:S02]  /*0700*/  LDG.E.64 R20, desc[UR6][R20.64] ;  /* 0x0000000614147981 */ /* 0x000ee4000c1e1b00 */
[C---:B------:R-:W-:Y:S01]  /*0710*/  IMAD.WIDE.U32 R14, R27.reuse, 0x8, R8 ;  /* 0x000000081b0e7825 */ /* 0x040fe200078e0008 */
[----:B------:R-:W-:Y:S01]  /*0720*/  IADD3 R27, PT, PT, R27, UR4, RZ ;  /* 0x000000041b1b7c10 */ /* 0x000fe2000fffe0ff */
[----:B------:R-:W2:Y:S02]  /*0730*/  LDG.E.64 R12, desc[UR6][R12.64] ;  /* 0x000000060c0c7981 */ /* 0x000ea4000c1e1b00 */
[----:B------:R-:W-:Y:S02]  /*0740*/  IMAD.WIDE.U32 R22, R23, 0x8, R10 ;  /* 0x0000000817167825 */ /* 0x000fe400078e000a */
[----:B------:R-:W2:Y:S02]  /*0750*/  LDG.E.64 R14, desc[UR6][R14.64] ;  /* 0x000000060e0e7981 */ /* 0x000ea4000c1e1b00 */
[----:B------:R-:W-:Y:S01]  /*0760*/  IMAD.WIDE.U32 R24, R27, 0x8, R8 ;  /* 0x000000081b187825 */ /* 0x000fe200078e0008 */
[----:B------:R-:W-:Y:S01]  /*0770*/  IADD3 R5, PT, PT, R5, 0x3, RZ ;  /* 0x0000000305057810 */ /* 0x000fe20007ffe0ff */
[----:B------:R-:W4:Y:S01]  /*0780*/  LDG.E.64 R22, desc[UR6][R22.64] ;  /* 0x0000000616167981 */ /* 0x000f22000c1e1b00 */
[----:B------:R-:W-:-:S03]  /*0790*/  IADD3 R2, PT, PT, R27, UR4, RZ ;  /* 0x000000041b027c10 */ /* 0x000fc6000fffe0ff */
[----:B------:R-:W4:Y:S01]  /*07a0*/  LDG.E.64 R24, desc[UR6][R24.64] ;  /* 0x0000000618187981 */ /* 0x000f22000c1e1b00 */
[----:B------:R-:W-:-:S04]  /*07b0*/  IMAD.WIDE.U32 R10, R5, 0x8, R10 ;  /* 0x00000008050a7825 */ /* 0x000fc800078e000a */
[----:B------:R-:W-:Y:S02]  /*07c0*/  IMAD.WIDE.U32 R8, R2, 0x8, R8 ;  /* 0x0000000802087825 */ /* 0x000fe400078e0008 */
[----:B------:R-:W5:Y:S04]  /*07d0*/  LDG.E.64 R10, desc[UR6][R10.64] ;  /* 0x000000060a0a7981 */ /* 0x000f68000c1e1b00 */
[----:B------:R-:W5:Y:S01]  /*07e0*/  LDG.E.64 R8, desc[UR6][R8.64] ;  /* 0x0000000608087981 */ /* 0x000f62000c1e1b00 */
[----:B------:R-:W-:Y:S01]  /*07f0*/  IADD3 R7, PT, PT, R7, 0x4, RZ ;  /* 0x0000000407077810 */ /* 0x000fe20007ffe0ff */
[----:B---3--:R-:W-:-:S08]  /*0800*/  DFMA R18, R18, R20, R16 ;  /* 0x000000141212722b */ /* 0x008fd00000000010 */
[----:B--2---:R-:W-:-:S08]  /*0810*/  DFMA R12, R12, R14, R18 ;  /* 0x0000000e0c0c722b */ /* 0x004fd00000000012 */
[----:B----4-:R-:W-:-:S08]  /*0820*/  DFMA R12, R22, R24, R12 ;  /* 0x00000018160c722b */ /* 0x010fd0000000000c */
[----:B-----5:R-:W-:-:S11]  /*0830*/  DFMA R16, R10, R8, R12 ;  /* 0x000000080a10722b */ /* 0x020fd6000000000c */
.L_x_3:
[----:B------:R-:W-:Y:S05]  /*0840*/  @!P1 BRA `(.L_x_0) ;  /* 0x00000000007c9947 */ /* 0x000fea0003800000 */
[----:B------:R-:W-:Y:S01]  /*0850*/  ISETP.NE.AND P0, PT, R6, 0x1, PT ;  /* 0x000000010600780c */ /* 0x000fe20003f05270 */
[----:B------:R-:W0:Y:S01]  /*0860*/  LDC.64 R20, c[0x0][0x380] ;  /* 0x0000e000ff147b82 */ /* 0x000e220000000a00 */
[----:B------:R-:W-:-:S04]  /*0870*/  LOP3.LUT R2, R0, 0x1, RZ, 0xc0, !PT ;  /* 0x0000000100027812 */ /* 0x000fc800078ec0ff */
[----:B------:R-:W-:-:S03]  /*0880*/  ISETP.NE.U32.AND P1, PT, R2, 0x1, PT ;  /* 0x000000010200780c */ /* 0x000fc60003f25070 */
[----:B------:R-:W1:Y:S04]  /*0890*/  LDC.64 R18, c[0x0][0x388] ;  /* 0x0000e200ff127b82 */ /* 0x000e680000000a00 */
[----:B------:R-:W-:-:S04]  /*08a0*/  @P0 IMAD R5, R3, R0, R7 ;  /* 0x0000000003050224 */ /* 0x000fc800078e0207 */
[----:B------:R-:W2:Y:S08]  /*08b0*/  @P0 LDC R6, c[0x0][0x39c] ;  /* 0x0000e700ff060b82 */ /* 0x000eb00000000800 */
[----:B------:R-:W3:Y:S01]  /*08c0*/  @!P1 LDC R2, c[0x0][0x39c] ;  /* 0x0000e700ff029b82 */ /* 0x000ee20000000800 */
[C---:B0-----:R-:W-:Y:S01]  /*08d0*/  @P0 IMAD.WIDE.U32 R12, R5.reuse, 0x8, R20 ;  /* 0x00000008050c0825 */ /* 0x041fe200078e0014 */
[----:B------:R-:W-:-:S05]  /*08e0*/  @P0 IADD3 R5, PT, PT, R5, 0x1, RZ ;  /* 0x0000000105050810 */ /* 0x000fca0007ffe0ff */
[----:B------:R-:W4:Y:S01]  /*08f0*/  @P0 LDG.E.64 R12, desc[UR6][R12.64] ;  /* 0x000000060c0c0981 */ /* 0x000f22000c1e1b00 */
[----:B------:R-:W0:Y:S08]  /*0900*/  LDC.64 R8, c[0x0][0x380] ;  /* 0x0000e000ff087b82 */ /* 0x000e300000000a00 */
[----:B------:R-:W5:Y:S01]  /*0910*/  LDC.64 R10, c[0x0][0x388] ;  /* 0x0000e200ff0a7b82 */ /* 0x000f620000000a00 */
[C---:B--2---:R-:W-:Y:S01]  /*0920*/  @P0 IMAD R23, R7.reuse, R6, R4 ;  /* 0x0000000607170224 */ /* 0x044fe200078e0204 */
[----:B------:R-:W-:-:S03]  /*0930*/  @P0 IADD3 R7, PT, PT, R7, 0x2, RZ ;  /* 0x0000000207070810 */ /* 0x000fc60007ffe0ff */
[C---:B-1----:R-:W-:Y:S01]  /*0940*/  @P0 IMAD.WIDE.U32 R14, R23.reuse, 0x8, R18 ;  /* 0x00000008170e0825 */ /* 0x042fe200078e0012 */
[----:B------:R-:W-:-:S05]  /*0950*/  @P0 IADD3 R23, PT, PT, R23, R6, RZ ;  /* 0x0000000617170210 */ /* 0x000fca0007ffe0ff */
[----:B------:R-:W4:Y:S01]  /*0960*/  @P0 LDG.E.64 R14, desc[UR6][R14.64] ;  /* 0x000000060e0e0981 */ /* 0x000f22000c1e1b00 */
[----:B------:R-:W-:-:S04]  /*0970*/  @P0 IMAD.WIDE.U32 R18, R23, 0x8, R18 ;  /* 0x0000000817120825 */ /* 0x000fc800078e0012 */
[----:B------:R-:W-:Y:S02]  /*0980*/  @P0 IMAD.WIDE.U32 R20, R5, 0x8, R20 ;  /* 0x0000000805140825 */ /* 0x000fe400078e0014 */
[----:B------:R-:W2:Y:S02]  /*0990*/  @P0 LDG.E.64 R18, desc[UR6][R18.64] ;  /* 0x0000000612120981 */ /* 0x000ea4000c1e1b00 */
[----:B------:R-:W-:Y:S02]  /*09a0*/  @!P1 IMAD R5, R3, R0, R7 ;  /* 0x0000000003059224 */ /* 0x000fe400078e0207 */
[----:B---3--:R-:W-:Y:S02]  /*09b0*/  @!P1 IMAD R23, R7, R2, R4 ;  /* 0x0000000207179224 */ /* 0x008fe400078e0204 */
[----:B------:R-:W2:Y:S01]  /*09c0*/  @P0 LDG.E.64 R6, desc[UR6][R20.64] ;  /* 0x0000000614060981 */ /* 0x000ea2000c1e1b00 */
[----:B0-----:R-:W-:-:S04]  /*09d0*/  @!P1 IMAD.WIDE.U32 R8, R5, 0x8, R8 ;  /* 0x0000000805089825 */ /* 0x001fc800078e0008 */
[----:B-----5:R-:W-:Y:S02]  /*09e0*/  @!P1 IMAD.WIDE.U32 R10, R23, 0x8, R10 ;  /* 0x00000008170a9825 */ /* 0x020fe400078e000a */
[----:B------:R-:W3:Y:S04]  /*09f0*/  @!P1 LDG.E.64 R8, desc[UR6][R8.64] ;  /* 0x0000000608089981 */ /* 0x000ee8000c1e1b00 */
[----:B------:R-:W3:Y:S01]  /*0a00*/  @!P1 LDG.E.64 R10, desc[UR6][R10.64] ;  /* 0x000000060a0a9981 */ /* 0x000ee2000c1e1b00 */
[----:B----4-:R-:W-:-:S08]  /*0a10*/  @P0 DFMA R12, R12, R14, R16 ;  /* 0x0000000e0c0c022b */ /* 0x010fd00000000010 */
[----:B--2---:R-:W-:-:S08]  /*0a20*/  @P0 DFMA R16, R6, R18, R12 ;  /* 0x000000120610022b */ /* 0x004fd0000000000c */
[----:B---3--:R-:W-:-:S11]  /*0a30*/  @!P1 DFMA R16, R8, R10, R16 ;  /* 0x0000000a0810922b */ /* 0x008fd60000000010 */
.L_x_0:
[----:B------:R-:W0:Y:S01]  /*0a40*/  LDC.64 R6, c[0x0][0x390] ;  /* 0x0000e400ff067b82 */ /* 0x000e220000000a00 */
[----:B------:R-:W1:Y:S02]  /*0a50*/  LDCU UR4, c[0x0][0x39c] ;  /* 0x00007380ff0477ac */ /* 0x000e640008000800 */
[----:B-1----:R-:W-:-:S04]  /*0a60*/  IMAD R3, R3, UR4, R4 ;  /* 0x0000000403037c24 */ /* 0x002fc8000f8e0204 */
[----:B0-----:R-:W-:-:S05]  /*0a70*/  IMAD.WIDE.U32 R2, R3, 0x8, R6 ;  /* 0x0000000803027825 */ /* 0x001fca00078e0006 */
[----:B------:R-:W-:Y:S01]  /*0a80*/  STG.E.64 desc[UR6][R2.64], R16 ;  /* 0x0000001002007986 */ /* 0x000fe2000c101b06 */
[----:B------:R-:W-:Y:S05]  /*0a90*/  EXIT ;  /* 0x000000000000794d */ /* 0x000fea0003800000 */
.L_x_4:
[----:B------:R-:W-:-:S00]  /*0aa0*/  BRA `(.L_x_4) ;  /* 0xfffffffc00fc7947 */ /* 0x000fc0000383ffff */
[----:B------:R-:W-:-:S00]  /*0ab0*/  NOP ;  /* 0x0000000000007918 */ /* 0x000fc00000000000 */
        /* <DEDUP_REMOVED lines=12> */
.L_x_5:


//--------------------- .nv.shared.reserved.0     --------------------------
	.section	.nv.shared.reserved.0,"aw",@nobits
	.weak		__nv_reservedSMEM_offset_0_alias
	.size		__nv_reservedSMEM_offset_0_alias, 0, 64
	.other		__nv_reservedSMEM_offset_0_alias,@"STO_CUDA_RESERVED_SHARED STV_DEFAULT"
__nv_reservedSMEM_offset_0_alias:
	.zero		0
	.zero		64


//--------------------- .nv.constant0._Z20matrixMultiplyKernelPKdS0_Pdjj --------------------------
	.section	.nv.constant0._Z20matrixMultiplyKernelPKdS0_Pdjj,"a",@progbits
	.sectionflags	@""
	.align	4
.nv.constant0._Z20matrixMultiplyKernelPKdS0_Pdjj:
	.zero		928


//--------------------- SYMBOLS --------------------------

	.type		.nv.reservedSmem.offset0,@object
	.size		.nv.reservedSmem.offset0,0x4
